	.headerflags	@"EF_CUDA_TEXMODE_UNIFIED EF_CUDA_64BIT_ADDRESS EF_CUDA_ACCELERATORS EF_CUDA_SM90 EF_CUDA_VIRTUAL_SM(EF_CUDA_SM90)"
	.elftype	@"ET_EXEC"


//--------------------- .nv.info                  --------------------------
	.section	.nv.info,"",@"SHT_CUDA_INFO"
	.align	4


	//----- nvinfo : EIATTR_REGCOUNT
	.align		4
        /*0000*/ 	.byte	0x04, 0x2f
        /*0002*/ 	.short	(.L_3 - .L_2)
	.align		4
.L_2:
        /*0004*/ 	.word	index@(triton_poi_fused__native_batch_norm_legit_no_training_relu_5)
        /*0008*/ 	.word	0x00000014


	//----- nvinfo : EIATTR_MIN_STACK_SIZE
	.align		4
.L_3:
        /*000c*/ 	.byte	0x04, 0x12
        /*000e*/ 	.short	(.L_5 - .L_4)
	.align		4
.L_4:
        /*0010*/ 	.word	index@(triton_poi_fused__native_batch_norm_legit_no_training_relu_5)
        /*0014*/ 	.word	0x00000000


	//----- nvinfo : EIATTR_FRAME_SIZE
	.align		4
.L_5:
        /*0018*/ 	.byte	0x04, 0x11
        /*001a*/ 	.short	(.L_7 - .L_6)
	.align		4
.L_6:
        /*001c*/ 	.word	index@(triton_poi_fused__native_batch_norm_legit_no_training_relu_5)
        /*0020*/ 	.word	0x00000000


	//----- nvinfo : EIATTR_MIN_STACK_SIZE
	.align		4
.L_7:
        /*0024*/ 	.byte	0x04, 0x12
        /*0026*/ 	.short	(.L_9 - .L_8)
	.align		4
.L_8:
        /*0028*/ 	.word	index@(triton_poi_fused__native_batch_norm_legit_no_training_relu_5)
        /*002c*/ 	.word	0x00000000
.L_9:


//--------------------- .nv.info.triton_poi_fused__native_batch_norm_legit_no_training_relu_5 --------------------------
	.section	.nv.info.triton_poi_fused__native_batch_norm_legit_no_training_relu_5,"",@"SHT_CUDA_INFO"
	.sectionflags	@""
	.align	4


	//----- nvinfo : EIATTR_CUDA_API_VERSION
	.align		4
        /*0000*/ 	.byte	0x04, 0x37
        /*0002*/ 	.short	(.L_11 - .L_10)
.L_10:
        /*0004*/ 	.word	0x0000007c


	//----- nvinfo : EIATTR_KPARAM_INFO
	.align		4
.L_11:
        /*0008*/ 	.byte	0x04, 0x17
        /*000a*/ 	.short	(.L_13 - .L_12)
.L_12:
        /*000c*/ 	.word	0x00000000
        /*0010*/ 	.short	0x0006
        /*0012*/ 	.short	0x0030
        /*0014*/ 	.byte	0x00, 0xf0, 0x11, 0x00


	//----- nvinfo : EIATTR_KPARAM_INFO
	.align		4
.L_13:
        /*0018*/ 	.byte	0x04, 0x17
        /*001a*/ 	.short	(.L_15 - .L_14)
.L_14:
        /*001c*/ 	.word	0x00000000
        /*0020*/ 	.short	0x0005
        /*0022*/ 	.short	0x0028
        /*0024*/ 	.byte	0x00, 0xf4, 0x21, 0x00


	//----- nvinfo : EIATTR_KPARAM_INFO
	.align		4
.L_15:
        /*0028*/ 	.byte	0x04, 0x17
        /*002a*/ 	.short	(.L_17 - .L_16)
.L_16:
        /*002c*/ 	.word	0x00000000
        /*0030*/ 	.short	0x0004
        /*0032*/ 	.short	0x0020
        /*0034*/ 	.byte	0x00, 0xf4, 0x21, 0x00


	//----- nvinfo : EIATTR_KPARAM_INFO
	.align		4
.L_17:
        /*0038*/ 	.byte	0x04, 0x17
        /*003a*/ 	.short	(.L_19 - .L_18)
.L_18:
        /*003c*/ 	.word	0x00000000
        /*0040*/ 	.short	0x0003
        /*0042*/ 	.short	0x0018
        /*0044*/ 	.byte	0x00, 0xf4, 0x21, 0x00


	//----- nvinfo : EIATTR_KPARAM_INFO
	.align		4
.L_19:
        /*0048*/ 	.byte	0x04, 0x17
        /*004a*/ 	.short	(.L_21 - .L_20)
.L_20:
        /*004c*/ 	.word	0x00000000
        /*0050*/ 	.short	0x0002
        /*0052*/ 	.short	0x0010
        /*0054*/ 	.byte	0x00, 0xf4, 0x21, 0x00


	//----- nvinfo : EIATTR_KPARAM_INFO
	.align		4
.L_21:
        /*0058*/ 	.byte	0x04, 0x17
        /*005a*/ 	.short	(.L_23 - .L_22)
.L_22:
        /*005c*/ 	.word	0x00000000
        /*0060*/ 	.short	0x0001
        /*0062*/ 	.short	0x0008
        /*0064*/ 	.byte	0x00, 0xf4, 0x21, 0x00


	//----- nvinfo : EIATTR_KPARAM_INFO
	.align		4
.L_23:
        /*0068*/ 	.byte	0x04, 0x17
        /*006a*/ 	.short	(.L_25 - .L_24)
.L_24:
        /*006c*/ 	.word	0x00000000
        /*0070*/ 	.short	0x0000
        /*0072*/ 	.short	0x0000
        /*0074*/ 	.byte	0x00, 0xf4, 0x21, 0x00


	//----- nvinfo : EIATTR_SPARSE_MMA_MASK
	.align		4
.L_25:
        /*0078*/ 	.byte	0x03, 0x50
        /*007a*/ 	.short	0x0000


	//----- nvinfo : EIATTR_MAXREG_COUNT
	.align		4
        /*007c*/ 	.byte	0x03, 0x1b
        /*007e*/ 	.short	0x00ff


	//----- nvinfo : EIATTR_EXIT_INSTR_OFFSETS
	.align		4
        /*0080*/ 	.byte	0x04, 0x1c
        /*0082*/ 	.short	(.L_27 - .L_26)


	//   ....[0]....
.L_26:
        /*0084*/ 	.word	0x000003d0


	//----- nvinfo : EIATTR_REQNTID
	.align		4
.L_27:
        /*0088*/ 	.byte	0x04, 0x10
        /*008a*/ 	.short	(.L_29 - .L_28)
.L_28:
        /*008c*/ 	.word	0x00000080
        /*0090*/ 	.word	0x00000001
        /*0094*/ 	.word	0x00000001


	//----- nvinfo : EIATTR_CBANK_PARAM_SIZE
	.align		4
.L_29:
        /*0098*/ 	.byte	0x03, 0x19
        /*009a*/ 	.short	0x0034


	//----- nvinfo : EIATTR_PARAM_CBANK
	.align		4
        /*009c*/ 	.byte	0x04, 0x0a
        /*009e*/ 	.short	(.L_31 - .L_30)
	.align		4
.L_30:
        /*00a0*/ 	.word	index@(.nv.constant0.triton_poi_fused__native_batch_norm_legit_no_training_relu_5)
        /*00a4*/ 	.short	0x0210
        /*00a6*/ 	.short	0x0034


	//----- nvinfo : EIATTR_SW_WAR
	.align		4
.L_31:
        /*00a8*/ 	.byte	0x04, 0x36
        /*00aa*/ 	.short	(.L_33 - .L_32)
.L_32:
        /*00ac*/ 	.word	0x00000008
.L_33:


//--------------------- .nv.callgraph             --------------------------
	.section	.nv.callgraph,"",@"SHT_CUDA_CALLGRAPH"
	.align	4
	.sectionentsize	8
	.align		4
        /*0000*/ 	.word	0x00000000
	.align		4
        /*0004*/ 	.word	0xffffffff
	.align		4
        /*0008*/ 	.word	0x00000000
	.align		4
        /*000c*/ 	.word	0xfffffffe
	.align		4
        /*0010*/ 	.word	0x00000000
	.align		4
        /*0014*/ 	.word	0xfffffffd
	.align		4
        /*0018*/ 	.word	0x00000000
	.align		4
        /*001c*/ 	.word	0xfffffffc


//--------------------- .nv.constant4             --------------------------
	.section	.nv.constant4,"a",@progbits
	.align	8
	.align		8
.nv.constant4:
        /*0000*/ 	.dword	_$_str
	.align		8
        /*0008*/ 	.dword	_$_str_$_2


//--------------------- .text.triton_poi_fused__native_batch_norm_legit_no_training_relu_5 --------------------------
	.section	.text.triton_poi_fused__native_batch_norm_legit_no_training_relu_5,"ax",@progbits
	.align	128
        .global         triton_poi_fused__native_batch_norm_legit_no_training_relu_5
        .type           triton_poi_fused__native_batch_norm_legit_no_training_relu_5,@function
        .size           triton_poi_fused__native_batch_norm_legit_no_training_relu_5,(.L_x_1 - triton_poi_fused__native_batch_norm_legit_no_training_relu_5)
        .other          triton_poi_fused__native_batch_norm_legit_no_training_relu_5,@"STO_CUDA_ENTRY STV_DEFAULT"
triton_poi_fused__native_batch_norm_legit_no_training_relu_5:
.text.triton_poi_fused__native_batch_norm_legit_no_training_relu_5:
[----:B------:R-:W-:Y:S01]  /*0000*/  LDC R1, c[0x0][0x28] ;  /* 0x00000a00ff017b82 */ /* 0x000fe20000000800 */
[----:B------:R-:W1:Y:S01]  /*0010*/  S2R R0, SR_TID.X ;  /* 0x0000000000007919 */ /* 0x000e620000002100 */
[----:B------:R-:W-:-:S06]  /*0020*/  HFMA2.MMA R2, -RZ, RZ, 0, 0 ;  /* 0x00000000ff027435 */ /* 0x000fcc00000001ff */
[----:B------:R-:W2:Y:S01]  /*0030*/  LDC.64 R4, c[0x0][0x220] ;  /* 0x00008800ff047b82 */ /* 0x000ea20000000a00 */
[----:B------:R-:W-:Y:S01]  /*0040*/  ULDC.64 UR4, c[0x0][0x208] ;  /* 0x0000820000047ab9 */ /* 0x000fe20000000a00 */
[----:B------:R-:W3:Y:S06]  /*0050*/  S2R R3, SR_CTAID.X ;  /* 0x0000000000037919 */ /* 0x000eec0000002500 */
[----:B------:R-:W4:Y:S08]  /*0060*/  LDC.64 R8, c[0x0][0x218] ;  /* 0x00008600ff087b82 */ /* 0x000f300000000a00 */
[----:B------:R-:W5:Y:S08]  /*0070*/  LDC.64 R10, c[0x0][0x228] ;  /* 0x00008a00ff0a7b82 */ /* 0x000f700000000a00 */
[----:B------:R-:W5:Y:S01]  /*0080*/  LDC.64 R12, c[0x0][0x230] ;  /* 0x00008c00ff0c7b82 */ /* 0x000f620000000a00 */
[----:B-1----:R-:W-:-:S04]  /*0090*/  SHF.L.U32 R0, R0, 0x1, RZ ;  /* 0x0000000100007819 */ /* 0x002fc800000006ff */
[----:B------:R-:W-:-:S04]  /*00a0*/  LOP3.LUT R0, R0, 0xfe, RZ, 0xc0, !PT ;  /* 0x000000fe00007812 */ /* 0x000fc800078ec0ff */
[----:B---3--:R-:W-:-:S05]  /*00b0*/  LEA R3, R3, R0, 0x8 ;  /* 0x0000000003037211 */ /* 0x008fca00078e40ff */
[----:B------:R-:W-:-:S05]  /*00c0*/  IMAD.HI R0, R3, -0x6db6db6d, R2 ;  /* 0x9249249303007827 */ /* 0x000fca00078e0202 */
[----:B------:R-:W-:-:S04]  /*00d0*/  SHF.R.U32.HI R7, RZ, 0x1f, R0 ;  /* 0x0000001fff077819 */ /* 0x000fc80000011600 */
[----:B------:R-:W-:-:S05]  /*00e0*/  LEA.HI.SX32 R7, R0, R7, 0x18 ;  /* 0x0000000700077211 */ /* 0x000fca00078fc2ff */
[----:B------:R-:W-:Y:S02]  /*00f0*/  IMAD R15, R7, -0x1c0, R3 ;  /* 0xfffffe40070f7824 */ /* 0x000fe400078e0203 */
[----:B------:R-:W1:Y:S02]  /*0100*/  LDC.64 R6, c[0x0][0x210] ;  /* 0x00008400ff067b82 */ /* 0x000e640000000a00 */
[----:B--2---:R-:W-:-:S06]  /*0110*/  IMAD.WIDE R4, R15, 0x4, R4 ;  /* 0x000000040f047825 */ /* 0x004fcc00078e0204 */
[----:B------:R-:W2:Y:S01]  /*0120*/  LDG.E.EL.64 R4, desc[UR4][R4.64] ;  /* 0x0000000404047981 */ /* 0x000ea2000c2e1b00 */
[----:B----4-:R-:W-:-:S04]  /*0130*/  IMAD.WIDE R8, R15, 0x4, R8 ;  /* 0x000000040f087825 */ /* 0x010fc800078e0208 */
[C---:B-----5:R-:W-:Y:S02]  /*0140*/  IMAD.WIDE R10, R15.reuse, 0x4, R10 ;  /* 0x000000040f0a7825 */ /* 0x060fe400078e020a */
[----:B------:R-:W3:Y:S02]  /*0150*/  LDG.E.EL.64 R8, desc[UR4][R8.64] ;  /* 0x0000000408087981 */ /* 0x000ee4000c2e1b00 */
[----:B0-----:R-:W-:Y:S02]  /*0160*/  IMAD.WIDE R12, R15, 0x4, R12 ;  /* 0x000000040f0c7825 */ /* 0x001fe400078e020c */
[----:B------:R-:W4:Y:S04]  /*0170*/  LDG.E.EL.64 R10, desc[UR4][R10.64] ;  /* 0x000000040a0a7981 */ /* 0x000f28000c2e1b00 */
[----:B------:R-:W4:Y:S01]  /*0180*/  LDG.E.EL.64 R12, desc[UR4][R12.64] ;  /* 0x000000040c0c7981 */ /* 0x000f22000c2e1b00 */
[----:B-1----:R-:W-:-:S06]  /*0190*/  IMAD.WIDE R6, R3, 0x4, R6 ;  /* 0x0000000403067825 */ /* 0x002fcc00078e0206 */
[----:B------:R-:W3:Y:S01]  /*01a0*/  LDG.E.64 R6, desc[UR4][R6.64] ;  /* 0x0000000406067981 */ /* 0x000ee2000c1e1b00 */
[----:B------:R-:W-:Y:S01]  /*01b0*/  MOV R17, 0x3e800000 ;  /* 0x3e80000000117802 */ /* 0x000fe20000000f00 */
[----:B--2---:R-:W-:Y:S01]  /*01c0*/  FADD R4, R4, 9.9999997473787516356e-06 ;  /* 0x3727c5ac04047421 */ /* 0x004fe20000000000 */
[----:B------:R-:W-:-:S03]  /*01d0*/  FADD R5, R5, 9.9999997473787516356e-06 ;  /* 0x3727c5ac05057421 */ /* 0x000fc60000000000 */
[----:B------:R-:W0:Y:S08]  /*01e0*/  MUFU.SQRT R0, R4 ;  /* 0x0000000400007308 */ /* 0x000e300000002000 */
[----:B------:R1:W2:Y:S01]  /*01f0*/  MUFU.SQRT R2, R5 ;  /* 0x0000000500027308 */ /* 0x0002a20000002000 */
[C---:B0-----:R-:W-:Y:S02]  /*0200*/  FSETP.GT.AND P0, PT, R0.reuse, 8.50705917302346158658e+37, PT ;  /* 0x7e8000000000780b */ /* 0x041fe40003f04000 */
[----:B------:R-:W-:Y:S01]  /*0210*/  FSETP.GEU.AND P2, PT, R0, 1.175494350822287508e-38, PT ;  /* 0x008000000000780b */ /* 0x000fe20003f4e000 */
[----:B-1----:R-:W0:Y:S01]  /*0220*/  LDC.64 R4, c[0x0][0x238] ;  /* 0x00008e00ff047b82 */ /* 0x002e220000000a00 */
[----:B--2---:R-:W-:-:S02]  /*0230*/  FSETP.GT.AND P1, PT, R2, 8.50705917302346158658e+37, PT ;  /* 0x7e8000000200780b */ /* 0x004fc40003f24000 */
[----:B------:R-:W-:-:S07]  /*0240*/  FSETP.GEU.AND P3, PT, R2, 1.175494350822287508e-38, PT ;  /* 0x008000000200780b */ /* 0x000fce0003f6e000 */
[----:B------:R-:W-:-:S04]  /*0250*/  @P0 FMUL R0, R0, 0.25 ;  /* 0x3e80000000000820 */ /* 0x000fc80000400000 */
[----:B------:R-:W-:Y:S01]  /*0260*/  @!P2 FMUL R0, R0, 16777216 ;  /* 0x4b8000000000a820 */ /* 0x000fe20000400000 */
[----:B------:R-:W-:-:S04]  /*0270*/  @P1 FMUL R2, R2, 0.25 ;  /* 0x3e80000002021820 */ /* 0x000fc80000400000 */
[----:B------:R-:W-:Y:S01]  /*0280*/  @!P3 FMUL R2, R2, 16777216 ;  /* 0x4b8000000202b820 */ /* 0x000fe20000400000 */
[----:B------:R-:W1:Y:S01]  /*0290*/  MUFU.RCP R0, R0 ;  /* 0x0000000000007308 */ /* 0x000e620000001000 */
[----:B------:R-:W-:-:S07]  /*02a0*/  FSEL R15, R17, 1, P0 ;  /* 0x3f800000110f7808 */ /* 0x000fce0000000000 */
[----:B------:R-:W2:Y:S01]  /*02b0*/  MUFU.RCP R2, R2 ;  /* 0x0000000200027308 */ /* 0x000ea20000001000 */
[----:B------:R-:W-:Y:S01]  /*02c0*/  FSEL R17, R17, 1, P1 ;  /* 0x3f80000011117808 */ /* 0x000fe20000800000 */
[----:B------:R-:W-:-:S04]  /*02d0*/  @!P2 FMUL R15, R15, 16777216 ;  /* 0x4b8000000f0fa820 */ /* 0x000fc80000400000 */
[----:B------:R-:W-:Y:S01]  /*02e0*/  @!P3 FMUL R17, R17, 16777216 ;  /* 0x4b8000001111b820 */ /* 0x000fe20000400000 */
[----:B-1----:R-:W-:Y:S01]  /*02f0*/  FMUL R15, R0, R15 ;  /* 0x0000000f000f7220 */ /* 0x002fe20000400000 */
[----:B---3--:R-:W-:Y:S01]  /*0300*/  FADD R7, R7, -R9 ;  /* 0x8000000907077221 */ /* 0x008fe20000000000 */
[----:B------:R-:W-:Y:S01]  /*0310*/  FADD R6, R6, -R8 ;  /* 0x8000000806067221 */ /* 0x000fe20000000000 */
[----:B--2---:R-:W-:-:S03]  /*0320*/  FMUL R0, R2, R17 ;  /* 0x0000001102007220 */ /* 0x004fc60000400000 */
[----:B------:R-:W-:Y:S01]  /*0330*/  FMUL R15, R6, R15 ;  /* 0x0000000f060f7220 */ /* 0x000fe20000400000 */
[----:B------:R-:W-:-:S03]  /*0340*/  FMUL R0, R7, R0 ;  /* 0x0000000007007220 */ /* 0x000fc60000400000 */
[----:B----4-:R-:W-:Y:S01]  /*0350*/  FFMA R10, R10, R15, R12 ;  /* 0x0000000f0a0a7223 */ /* 0x010fe2000000000c */
[----:B------:R-:W-:-:S04]  /*0360*/  FFMA R0, R11, R0, R13 ;  /* 0x000000000b007223 */ /* 0x000fc8000000000d */
[----:B------:R-:W-:Y:S02]  /*0370*/  FSETP.GEU.AND P0, PT, R10, RZ, PT ;  /* 0x000000ff0a00720b */ /* 0x000fe40003f0e000 */
[----:B------:R-:W-:Y:S01]  /*0380*/  FSETP.GEU.AND P1, PT, R0, RZ, PT ;  /* 0x000000ff0000720b */ /* 0x000fe20003f2e000 */
[----:B0-----:R-:W-:Y:S01]  /*0390*/  IMAD.WIDE R4, R3, 0x4, R4 ;  /* 0x0000000403047825 */ /* 0x001fe200078e0204 */
[----:B------:R-:W-:Y:S02]  /*03a0*/  FSEL R10, R10, RZ, P0 ;  /* 0x000000ff0a0a7208 */ /* 0x000fe40000000000 */
[----:B------:R-:W-:-:S05]  /*03b0*/  FSEL R11, R0, RZ, P1 ;  /* 0x000000ff000b7208 */ /* 0x000fca0000800000 */
[----:B------:R-:W-:Y:S01]  /*03c0*/  STG.E.64 desc[UR4][R4.64], R10 ;  /* 0x0000000a04007986 */ /* 0x000fe2000c101b04 */
[----:B------:R-:W-:Y:S05]  /*03d0*/  EXIT ;  /* 0x000000000000794d */ /* 0x000fea0003800000 */
.L_x_0:
[----:B------:R-:W-:-:S00]  /*03e0*/  BRA `(.L_x_0) ;  /* 0xfffffffc00fc7947 */ /* 0x000fc0000383ffff */
[----:B------:R-:W-:-:S00]  /*03f0*/  NOP ;  /* 0x0000000000007918 */ /* 0x000fc00000000000 */
        /* <DEDUP_REMOVED lines=8> */
.L_x_1:


//--------------------- .nv.global.init           --------------------------
	.section	.nv.global.init,"aw",@progbits
.nv.global.init:
	.type		_$_str,@object
	.size		_$_str,(_$_str_$_2 - _$_str)
_$_str:
        /*0000*/ 	.byte	0x5f, 0x5f, 0x43, 0x55, 0x44, 0x41, 0x5f, 0x46, 0x54, 0x5a, 0x00
	.type		_$_str_$_2,@object
	.size		_$_str_$_2,(.L_1 - _$_str_$_2)
_$_str_$_2:
        /*000b*/ 	.byte	0x5f, 0x5f, 0x43, 0x55, 0x44, 0x41, 0x5f, 0x50, 0x52, 0x45, 0x43, 0x5f, 0x53, 0x51, 0x52, 0x54
        /*001b*/ 	.byte	0x00
.L_1:


//--------------------- .nv.constant0.triton_poi_fused__native_batch_norm_legit_no_training_relu_5 --------------------------
	.section	.nv.constant0.triton_poi_fused__native_batch_norm_legit_no_training_relu_5,"a",@progbits
	.sectionflags	@""
	.align	4
.nv.constant0.triton_poi_fused__native_batch_norm_legit_no_training_relu_5:
	.zero		580
